//
// Generated by NVIDIA NVVM Compiler
//
// Compiler Build ID: CL-36424714
// Cuda compilation tools, release 13.0, V13.0.88
// Based on NVVM 20.0.0
//

.version 9.0
.target sm_100
.address_size 64

	// .globl	_Z6warmupPfS_ii

.visible .entry _Z6warmupPfS_ii(
	.param .u64 .ptr .align 1 _Z6warmupPfS_ii_param_0,
	.param .u64 .ptr .align 1 _Z6warmupPfS_ii_param_1,
	.param .u32 _Z6warmupPfS_ii_param_2,
	.param .u32 _Z6warmupPfS_ii_param_3
)
{
	.reg .pred 	%p<4>;
	.reg .b32 	%r<14>;
	.reg .b32 	%f<2>;
	.reg .b64 	%rd<8>;

	ld.param.u64 	%rd1, [_Z6warmupPfS_ii_param_0];
	ld.param.u64 	%rd2, [_Z6warmupPfS_ii_param_1];
	ld.param.u32 	%r3, [_Z6warmupPfS_ii_param_2];
	ld.param.u32 	%r4, [_Z6warmupPfS_ii_param_3];
	mov.u32 	%r6, %tid.x;
	mov.u32 	%r7, %ntid.x;
	mov.u32 	%r8, %ctaid.x;
	mad.lo.s32 	%r1, %r7, %r8, %r6;
	mov.u32 	%r9, %tid.y;
	mov.u32 	%r10, %ntid.y;
	mov.u32 	%r11, %ctaid.y;
	mad.lo.s32 	%r12, %r10, %r11, %r9;
	setp.ge.u32 	%p1, %r1, %r3;
	setp.ge.u32 	%p2, %r12, %r4;
	or.pred  	%p3, %p1, %p2;
	@%p3 bra 	$L__BB0_2;
	cvta.to.global.u64 	%rd3, %rd1;
	cvta.to.global.u64 	%rd4, %rd2;
	mad.lo.s32 	%r13, %r3, %r12, %r1;
	mul.wide.u32 	%rd5, %r13, 4;
	add.s64 	%rd6, %rd3, %rd5;
	ld.global.f32 	%f1, [%rd6];
	add.s64 	%rd7, %rd4, %rd5;
	st.global.f32 	[%rd7], %f1;
$L__BB0_2:
	ret;

}
	// .globl	_Z13copyGlobalRowPfS_ii
.visible .entry _Z13copyGlobalRowPfS_ii(
	.param .u64 .ptr .align 1 _Z13copyGlobalRowPfS_ii_param_0,
	.param .u64 .ptr .align 1 _Z13copyGlobalRowPfS_ii_param_1,
	.param .u32 _Z13copyGlobalRowPfS_ii_param_2,
	.param .u32 _Z13copyGlobalRowPfS_ii_param_3
)
{
	.reg .pred 	%p<4>;
	.reg .b32 	%r<14>;
	.reg .b32 	%f<2>;
	.reg .b64 	%rd<8>;

	ld.param.u64 	%rd1, [_Z13copyGlobalRowPfS_ii_param_0];
	ld.param.u64 	%rd2, [_Z13copyGlobalRowPfS_ii_param_1];
	ld.param.u32 	%r3, [_Z13copyGlobalRowPfS_ii_param_2];
	ld.param.u32 	%r4, [_Z13copyGlobalRowPfS_ii_param_3];
	mov.u32 	%r6, %tid.x;
	mov.u32 	%r7, %ntid.x;
	mov.u32 	%r8, %ctaid.x;
	mad.lo.s32 	%r1, %r7, %r8, %r6;
	mov.u32 	%r9, %tid.y;
	mov.u32 	%r10, %ntid.y;
	mov.u32 	%r11, %ctaid.y;
	mad.lo.s32 	%r12, %r10, %r11, %r9;
	setp.ge.u32 	%p1, %r1, %r3;
	setp.ge.u32 	%p2, %r12, %r4;
	or.pred  	%p3, %p1, %p2;
	@%p3 bra 	$L__BB1_2;
	cvta.to.global.u64 	%rd3, %rd1;
	cvta.to.global.u64 	%rd4, %rd2;
	mad.lo.s32 	%r13, %r3, %r12, %r1;
	mul.wide.u32 	%rd5, %r13, 4;
	add.s64 	%rd6, %rd3, %rd5;
	ld.global.f32 	%f1, [%rd6];
	add.s64 	%rd7, %rd4, %rd5;
	st.global.f32 	[%rd7], %f1;
$L__BB1_2:
	ret;

}
	// .globl	_Z13copyGlobalColPfS_ii
.visible .entry _Z13copyGlobalColPfS_ii(
	.param .u64 .ptr .align 1 _Z13copyGlobalColPfS_ii_param_0,
	.param .u64 .ptr .align 1 _Z13copyGlobalColPfS_ii_param_1,
	.param .u32 _Z13copyGlobalColPfS_ii_param_2,
	.param .u32 _Z13copyGlobalColPfS_ii_param_3
)
{
	.reg .pred 	%p<4>;
	.reg .b32 	%r<14>;
	.reg .b32 	%f<2>;
	.reg .b64 	%rd<8>;

	ld.param.u64 	%rd1, [_Z13copyGlobalColPfS_ii_param_0];
	ld.param.u64 	%rd2, [_Z13copyGlobalColPfS_ii_param_1];
	ld.param.u32 	%r4, [_Z13copyGlobalColPfS_ii_param_2];
	ld.param.u32 	%r5, [_Z13copyGlobalColPfS_ii_param_3];
	mov.u32 	%r6, %tid.x;
	mov.u32 	%r7, %ntid.x;
	mov.u32 	%r8, %ctaid.x;
	mad.lo.s32 	%r1, %r7, %r8, %r6;
	mov.u32 	%r9, %tid.y;
	mov.u32 	%r10, %ntid.y;
	mov.u32 	%r11, %ctaid.y;
	mad.lo.s32 	%r12, %r10, %r11, %r9;
	setp.ge.u32 	%p1, %r1, %r4;
	setp.ge.u32 	%p2, %r12, %r5;
	or.pred  	%p3, %p1, %p2;
	@%p3 bra 	$L__BB2_2;
	cvta.to.global.u64 	%rd3, %rd2;
	cvta.to.global.u64 	%rd4, %rd1;
	mad.lo.s32 	%r13, %r5, %r1, %r12;
	mul.wide.u32 	%rd5, %r13, 4;
	add.s64 	%rd6, %rd3, %rd5;
	ld.global.f32 	%f1, [%rd6];
	add.s64 	%rd7, %rd4, %rd5;
	st.global.f32 	[%rd7], %f1;
$L__BB2_2:
	ret;

}
	// .globl	_Z18transposeGlobalRowPfS_ii
.visible .entry _Z18transposeGlobalRowPfS_ii(
	.param .u64 .ptr .align 1 _Z18transposeGlobalRowPfS_ii_param_0,
	.param .u64 .ptr .align 1 _Z18transposeGlobalRowPfS_ii_param_1,
	.param .u32 _Z18transposeGlobalRowPfS_ii_param_2,
	.param .u32 _Z18transposeGlobalRowPfS_ii_param_3
)
{
	.reg .pred 	%p<4>;
	.reg .b32 	%r<15>;
	.reg .b32 	%f<2>;
	.reg .b64 	%rd<9>;

	ld.param.u64 	%rd1, [_Z18transposeGlobalRowPfS_ii_param_0];
	ld.param.u64 	%rd2, [_Z18transposeGlobalRowPfS_ii_param_1];
	ld.param.u32 	%r3, [_Z18transposeGlobalRowPfS_ii_param_2];
	ld.param.u32 	%r5, [_Z18transposeGlobalRowPfS_ii_param_3];
	mov.u32 	%r6, %tid.x;
	mov.u32 	%r7, %ntid.x;
	mov.u32 	%r8, %ctaid.x;
	mad.lo.s32 	%r1, %r7, %r8, %r6;
	mov.u32 	%r9, %tid.y;
	mov.u32 	%r10, %ntid.y;
	mov.u32 	%r11, %ctaid.y;
	mad.lo.s32 	%r12, %r10, %r11, %r9;
	setp.ge.u32 	%p1, %r1, %r3;
	setp.ge.u32 	%p2, %r12, %r5;
	or.pred  	%p3, %p1, %p2;
	@%p3 bra 	$L__BB3_2;
	cvta.to.global.u64 	%rd3, %rd1;
	cvta.to.global.u64 	%rd4, %rd2;
	mad.lo.s32 	%r13, %r3, %r12, %r1;
	mul.wide.u32 	%rd5, %r13, 4;
	add.s64 	%rd6, %rd3, %rd5;
	ld.global.f32 	%f1, [%rd6];
	mad.lo.s32 	%r14, %r5, %r1, %r12;
	mul.wide.u32 	%rd7, %r14, 4;
	add.s64 	%rd8, %rd4, %rd7;
	st.global.f32 	[%rd8], %f1;
$L__BB3_2:
	ret;

}
	// .globl	_Z18transposeGlobalColPfS_ii
.visible .entry _Z18transposeGlobalColPfS_ii(
	.param .u64 .ptr .align 1 _Z18transposeGlobalColPfS_ii_param_0,
	.param .u64 .ptr .align 1 _Z18transposeGlobalColPfS_ii_param_1,
	.param .u32 _Z18transposeGlobalColPfS_ii_param_2,
	.param .u32 _Z18transposeGlobalColPfS_ii_param_3
)
{
	.reg .pred 	%p<4>;
	.reg .b32 	%r<15>;
	.reg .b32 	%f<2>;
	.reg .b64 	%rd<9>;

	ld.param.u64 	%rd1, [_Z18transposeGlobalColPfS_ii_param_0];
	ld.param.u64 	%rd2, [_Z18transposeGlobalColPfS_ii_param_1];
	ld.param.u32 	%r3, [_Z18transposeGlobalColPfS_ii_param_2];
	ld.param.u32 	%r5, [_Z18transposeGlobalColPfS_ii_param_3];
	mov.u32 	%r6, %tid.x;
	mov.u32 	%r7, %ntid.x;
	mov.u32 	%r8, %ctaid.x;
	mad.lo.s32 	%r1, %r7, %r8, %r6;
	mov.u32 	%r9, %tid.y;
	mov.u32 	%r10, %ntid.y;
	mov.u32 	%r11, %ctaid.y;
	mad.lo.s32 	%r12, %r10, %r11, %r9;
	setp.ge.u32 	%p1, %r1, %r3;
	setp.ge.u32 	%p2, %r12, %r5;
	or.pred  	%p3, %p1, %p2;
	@%p3 bra 	$L__BB4_2;
	cvta.to.global.u64 	%rd3, %rd1;
	cvta.to.global.u64 	%rd4, %rd2;
	mad.lo.s32 	%r13, %r5, %r1, %r12;
	mul.wide.u32 	%rd5, %r13, 4;
	add.s64 	%rd6, %rd3, %rd5;
	ld.global.f32 	%f1, [%rd6];
	mad.lo.s32 	%r14, %r3, %r12, %r1;
	mul.wide.u32 	%rd7, %r14, 4;
	add.s64 	%rd8, %rd4, %rd7;
	st.global.f32 	[%rd8], %f1;
$L__BB4_2:
	ret;

}


// ===== COMPILED SASS (sm_100) =====

	.target	sm_100

	.elftype	@"ET_EXEC"


//--------------------- .note.nv.tkinfo           --------------------------
	.section	.note.nv.tkinfo,"",@"SHT_NOTE"
	.sectionflags	@"SHF_NOTE_NV_TKINFO"
	.tkinfo
        /*0018*/ 	.word	0x00000002
        /*0030*/ 	.string	""
        /*0030*/ 	.string	"ptxas"
        /*0030*/ 	.string	"Cuda compilation tools, release 13.0, V13.0.88"
        /*0030*/ 	.string	"Build cuda_13.0.r13.0/compiler.36424714_0"
        /*0030*/ 	.string	"-arch sm_100 -m 64 "



//--------------------- .note.nv.cuinfo           --------------------------
	.section	.note.nv.cuinfo,"",@"SHT_NOTE"
	.sectionflags	@"SHF_NOTE_NV_CUINFO"
        /*0018*/ 	.short	0x0002
        /*001a*/ 	.short	0x0064
        /*001c*/ 	.short	0x0082
	.zero		2


//--------------------- .nv.info                  --------------------------
	.section	.nv.info,"",@"SHT_CUDA_INFO"
	.align	4


	//----- nvinfo : EIATTR_REGCOUNT
	.align		4
        /*0000*/ 	.byte	0x04, 0x2f
        /*0002*/ 	.short	(.L_1 - .L_0)
	.align		4
.L_0:
        /*0004*/ 	.word	index@(_Z6warmupPfS_ii)
        /*0008*/ 	.word	0x0000000a


	//----- nvinfo : EIATTR_FRAME_SIZE
	.align		4
.L_1:
        /*000c*/ 	.byte	0x04, 0x11
        /*000e*/ 	.short	(.L_3 - .L_2)
	.align		4
.L_2:
        /*0010*/ 	.word	index@(_Z6warmupPfS_ii)
        /*0014*/ 	.word	0x00000000


	//----- nvinfo : EIATTR_REGCOUNT
	.align		4
.L_3:
        /*0018*/ 	.byte	0x04, 0x2f
        /*001a*/ 	.short	(.L_5 - .L_4)
	.align		4
.L_4:
        /*001c*/ 	.word	index@(_Z13copyGlobalRowPfS_ii)
        /*0020*/ 	.word	0x0000000a


	//----- nvinfo : EIATTR_FRAME_SIZE
	.align		4
.L_5:
        /*0024*/ 	.byte	0x04, 0x11
        /*0026*/ 	.short	(.L_7 - .L_6)
	.align		4
.L_6:
        /*0028*/ 	.word	index@(_Z13copyGlobalRowPfS_ii)
        /*002c*/ 	.word	0x00000000


	//----- nvinfo : EIATTR_REGCOUNT
	.align		4
.L_7:
        /*0030*/ 	.byte	0x04, 0x2f
        /*0032*/ 	.short	(.L_9 - .L_8)
	.align		4
.L_8:
        /*0034*/ 	.word	index@(_Z13copyGlobalColPfS_ii)
        /*0038*/ 	.word	0x0000000a


	//----- nvinfo : EIATTR_FRAME_SIZE
	.align		4
.L_9:
        /*003c*/ 	.byte	0x04, 0x11
        /*003e*/ 	.short	(.L_11 - .L_10)
	.align		4
.L_10:
        /*0040*/ 	.word	index@(_Z13copyGlobalColPfS_ii)
        /*0044*/ 	.word	0x00000000


	//----- nvinfo : EIATTR_REGCOUNT
	.align		4
.L_11:
        /*0048*/ 	.byte	0x04, 0x2f
        /*004a*/ 	.short	(.L_13 - .L_12)
	.align		4
.L_12:
        /*004c*/ 	.word	index@(_Z18transposeGlobalRowPfS_ii)
        /*0050*/ 	.word	0x0000000a


	//----- nvinfo : EIATTR_FRAME_SIZE
	.align		4
.L_13:
        /*0054*/ 	.byte	0x04, 0x11
        /*0056*/ 	.short	(.L_15 - .L_14)
	.align		4
.L_14:
        /*0058*/ 	.word	index@(_Z18transposeGlobalRowPfS_ii)
        /*005c*/ 	.word	0x00000000


	//----- nvinfo : EIATTR_REGCOUNT
	.align		4
.L_15:
        /*0060*/ 	.byte	0x04, 0x2f
        /*0062*/ 	.short	(.L_17 - .L_16)
	.align		4
.L_16:
        /*0064*/ 	.word	index@(_Z18transposeGlobalColPfS_ii)
        /*0068*/ 	.word	0x0000000a


	//----- nvinfo : EIATTR_FRAME_SIZE
	.align		4
.L_17:
        /*006c*/ 	.byte	0x04, 0x11
        /*006e*/ 	.short	(.L_19 - .L_18)
	.align		4
.L_18:
        /*0070*/ 	.word	index@(_Z18transposeGlobalColPfS_ii)
        /*0074*/ 	.word	0x00000000


	//----- nvinfo : EIATTR_MIN_STACK_SIZE
	.align		4
.L_19:
        /*0078*/ 	.byte	0x04, 0x12
        /*007a*/ 	.short	(.L_21 - .L_20)
	.align		4
.L_20:
        /*007c*/ 	.word	index@(_Z18transposeGlobalColPfS_ii)
        /*0080*/ 	.word	0x00000000


	//----- nvinfo : EIATTR_MIN_STACK_SIZE
	.align		4
.L_21:
        /*0084*/ 	.byte	0x04, 0x12
        /*0086*/ 	.short	(.L_23 - .L_22)
	.align		4
.L_22:
        /*0088*/ 	.word	index@(_Z18transposeGlobalRowPfS_ii)
        /*008c*/ 	.word	0x00000000


	//----- nvinfo : EIATTR_MIN_STACK_SIZE
	.align		4
.L_23:
        /*0090*/ 	.byte	0x04, 0x12
        /*0092*/ 	.short	(.L_25 - .L_24)
	.align		4
.L_24:
        /*0094*/ 	.word	index@(_Z13copyGlobalColPfS_ii)
        /*0098*/ 	.word	0x00000000


	//----- nvinfo : EIATTR_MIN_STACK_SIZE
	.align		4
.L_25:
        /*009c*/ 	.byte	0x04, 0x12
        /*009e*/ 	.short	(.L_27 - .L_26)
	.align		4
.L_26:
        /*00a0*/ 	.word	index@(_Z13copyGlobalRowPfS_ii)
        /*00a4*/ 	.word	0x00000000


	//----- nvinfo : EIATTR_MIN_STACK_SIZE
	.align		4
.L_27:
        /*00a8*/ 	.byte	0x04, 0x12
        /*00aa*/ 	.short	(.L_29 - .L_28)
	.align		4
.L_28:
        /*00ac*/ 	.word	index@(_Z6warmupPfS_ii)
        /*00b0*/ 	.word	0x00000000
.L_29:


//--------------------- .nv.compat                --------------------------
	.section	.nv.compat,"",@"SHT_CUDA_COMPAT_INFO"
	.align	4
        /*0000*/ 	.byte	0x02, 0x09, 0x00, 0x00, 0x02, 0x02, 0x01, 0x00, 0x02, 0x05, 0x05, 0x00, 0x03, 0x07, 0x01, 0x01
        /*0010*/ 	.byte	0x02, 0x03, 0x00, 0x00, 0x02, 0x06, 0x01, 0x00, 0x04, 0x0b, 0x08, 0x00, 0x09, 0x00, 0x00, 0x00
        /*0020*/ 	.byte	0x00, 0x00, 0x00, 0x00


//--------------------- .nv.info._Z18transposeGlobalColPfS_ii --------------------------
	.section	.nv.info._Z18transposeGlobalColPfS_ii,"",@"SHT_CUDA_INFO"
	.sectionflags	@""
	.align	4


	//----- nvinfo : EIATTR_CUDA_API_VERSION
	.align		4
        /*0000*/ 	.byte	0x04, 0x37
        /*0002*/ 	.short	(.L_31 - .L_30)
.L_30:
        /*0004*/ 	.word	0x00000082


	//----- nvinfo : EIATTR_KPARAM_INFO
	.align		4
.L_31:
        /*0008*/ 	.byte	0x04, 0x17
        /*000a*/ 	.short	(.L_33 - .L_32)
.L_32:
        /*000c*/ 	.word	0x00000000
        /*0010*/ 	.short	0x0003
        /*0012*/ 	.short	0x0014
        /*0014*/ 	.byte	0x00, 0xf0, 0x11, 0x00


	//----- nvinfo : EIATTR_KPARAM_INFO
	.align		4
.L_33:
        /*0018*/ 	.byte	0x04, 0x17
        /*001a*/ 	.short	(.L_35 - .L_34)
.L_34:
        /*001c*/ 	.word	0x00000000
        /*0020*/ 	.short	0x0002
        /*0022*/ 	.short	0x0010
        /*0024*/ 	.byte	0x00, 0xf0, 0x11, 0x00


	//----- nvinfo : EIATTR_KPARAM_INFO
	.align		4
.L_35:
        /*0028*/ 	.byte	0x04, 0x17
        /*002a*/ 	.short	(.L_37 - .L_36)
.L_36:
        /*002c*/ 	.word	0x00000000
        /*0030*/ 	.short	0x0001
        /*0032*/ 	.short	0x0008
        /*0034*/ 	.byte	0x00, 0xf5, 0x21, 0x00


	//----- nvinfo : EIATTR_KPARAM_INFO
	.align		4
.L_37:
        /*0038*/ 	.byte	0x04, 0x17
        /*003a*/ 	.short	(.L_39 - .L_38)
.L_38:
        /*003c*/ 	.word	0x00000000
        /*0040*/ 	.short	0x0000
        /*0042*/ 	.short	0x0000
        /*0044*/ 	.byte	0x00, 0xf5, 0x21, 0x00


	//----- nvinfo : EIATTR_SPARSE_MMA_MASK
	.align		4
.L_39:
        /*0048*/ 	.byte	0x03, 0x50
        /*004a*/ 	.short	0x0000


	//----- nvinfo : EIATTR_MAXREG_COUNT
	.align		4
        /*004c*/ 	.byte	0x03, 0x1b
        /*004e*/ 	.short	0x00ff


	//----- nvinfo : EIATTR_MERCURY_ISA_VERSION
	.align		4
        /*0050*/ 	.byte	0x03, 0x5f
        /*0052*/ 	.short	0x0101


	//----- nvinfo : EIATTR_VRC_CTA_INIT_COUNT
	.align		4
        /*0054*/ 	.byte	0x02, 0x4a
	.zero		1
	.zero		1


	//----- nvinfo : EIATTR_EXIT_INSTR_OFFSETS
	.align		4
        /*0058*/ 	.byte	0x04, 0x1c
        /*005a*/ 	.short	(.L_41 - .L_40)


	//   ....[0]....
.L_40:
        /*005c*/ 	.word	0x000000c0


	//   ....[1]....
        /*0060*/ 	.word	0x00000160


	//----- nvinfo : EIATTR_CBANK_PARAM_SIZE
	.align		4
.L_41:
        /*0064*/ 	.byte	0x03, 0x19
        /*0066*/ 	.short	0x0018


	//----- nvinfo : EIATTR_PARAM_CBANK
	.align		4
        /*0068*/ 	.byte	0x04, 0x0a
        /*006a*/ 	.short	(.L_43 - .L_42)
	.align		4
.L_42:
        /*006c*/ 	.word	index@(.nv.constant0._Z18transposeGlobalColPfS_ii)
        /*0070*/ 	.short	0x0380
        /*0072*/ 	.short	0x0018


	//----- nvinfo : EIATTR_SW_WAR
	.align		4
.L_43:
        /*0074*/ 	.byte	0x04, 0x36
        /*0076*/ 	.short	(.L_45 - .L_44)
.L_44:
        /*0078*/ 	.word	0x00000008
.L_45:


//--------------------- .nv.info._Z18transposeGlobalRowPfS_ii --------------------------
	.section	.nv.info._Z18transposeGlobalRowPfS_ii,"",@"SHT_CUDA_INFO"
	.sectionflags	@""
	.align	4


	//----- nvinfo : EIATTR_CUDA_API_VERSION
	.align		4
        /*0000*/ 	.byte	0x04, 0x37
        /*0002*/ 	.short	(.L_47 - .L_46)
.L_46:
        /*0004*/ 	.word	0x00000082


	//----- nvinfo : EIATTR_KPARAM_INFO
	.align		4
.L_47:
        /*0008*/ 	.byte	0x04, 0x17
        /*000a*/ 	.short	(.L_49 - .L_48)
.L_48:
        /*000c*/ 	.word	0x00000000
        /*0010*/ 	.short	0x0003
        /*0012*/ 	.short	0x0014
        /*0014*/ 	.byte	0x00, 0xf0, 0x11, 0x00


	//----- nvinfo : EIATTR_KPARAM_INFO
	.align		4
.L_49:
        /*0018*/ 	.byte	0x04, 0x17
        /*001a*/ 	.short	(.L_51 - .L_50)
.L_50:
        /*001c*/ 	.word	0x00000000
        /*0020*/ 	.short	0x0002
        /*0022*/ 	.short	0x0010
        /*0024*/ 	.byte	0x00, 0xf0, 0x11, 0x00


	//----- nvinfo : EIATTR_KPARAM_INFO
	.align		4
.L_51:
        /*0028*/ 	.byte	0x04, 0x17
        /*002a*/ 	.short	(.L_53 - .L_52)
.L_52:
        /*002c*/ 	.word	0x00000000
        /*0030*/ 	.short	0x0001
        /*0032*/ 	.short	0x0008
        /*0034*/ 	.byte	0x00, 0xf5, 0x21, 0x00


	//----- nvinfo : EIATTR_KPARAM_INFO
	.align		4
.L_53:
        /*0038*/ 	.byte	0x04, 0x17
        /*003a*/ 	.short	(.L_55 - .L_54)
.L_54:
        /*003c*/ 	.word	0x00000000
        /*0040*/ 	.short	0x0000
        /*0042*/ 	.short	0x0000
        /*0044*/ 	.byte	0x00, 0xf5, 0x21, 0x00


	//----- nvinfo : EIATTR_SPARSE_MMA_MASK
	.align		4
.L_55:
        /*0048*/ 	.byte	0x03, 0x50
        /*004a*/ 	.short	0x0000


	//----- nvinfo : EIATTR_MAXREG_COUNT
	.align		4
        /*004c*/ 	.byte	0x03, 0x1b
        /*004e*/ 	.short	0x00ff


	//----- nvinfo : EIATTR_MERCURY_ISA_VERSION
	.align		4
        /*0050*/ 	.byte	0x03, 0x5f
        /*0052*/ 	.short	0x0101


	//----- nvinfo : EIATTR_VRC_CTA_INIT_COUNT
	.align		4
        /*0054*/ 	.byte	0x02, 0x4a
	.zero		1
	.zero		1


	//----- nvinfo : EIATTR_EXIT_INSTR_OFFSETS
	.align		4
        /*0058*/ 	.byte	0x04, 0x1c
        /*005a*/ 	.short	(.L_57 - .L_56)


	//   ....[0]....
.L_56:
        /*005c*/ 	.word	0x000000c0


	//   ....[1]....
        /*0060*/ 	.word	0x00000160


	//----- nvinfo : EIATTR_CBANK_PARAM_SIZE
	.align		4
.L_57:
        /*0064*/ 	.byte	0x03, 0x19
        /*0066*/ 	.short	0x0018


	//----- nvinfo : EIATTR_PARAM_CBANK
	.align		4
        /*0068*/ 	.byte	0x04, 0x0a
        /*006a*/ 	.short	(.L_59 - .L_58)
	.align		4
.L_58:
        /*006c*/ 	.word	index@(.nv.constant0._Z18transposeGlobalRowPfS_ii)
        /*0070*/ 	.short	0x0380
        /*0072*/ 	.short	0x0018


	//----- nvinfo : EIATTR_SW_WAR
	.align		4
.L_59:
        /*0074*/ 	.byte	0x04, 0x36
        /*0076*/ 	.short	(.L_61 - .L_60)
.L_60:
        /*0078*/ 	.word	0x00000008
.L_61:


//--------------------- .nv.info._Z13copyGlobalColPfS_ii --------------------------
	.section	.nv.info._Z13copyGlobalColPfS_ii,"",@"SHT_CUDA_INFO"
	.sectionflags	@""
	.align	4


	//----- nvinfo : EIATTR_CUDA_API_VERSION
	.align		4
        /*0000*/ 	.byte	0x04, 0x37
        /*0002*/ 	.short	(.L_63 - .L_62)
.L_62:
        /*0004*/ 	.word	0x00000082


	//----- nvinfo : EIATTR_KPARAM_INFO
	.align		4
.L_63:
        /*0008*/ 	.byte	0x04, 0x17
        /*000a*/ 	.short	(.L_65 - .L_64)
.L_64:
        /*000c*/ 	.word	0x00000000
        /*0010*/ 	.short	0x0003
        /*0012*/ 	.short	0x0014
        /*0014*/ 	.byte	0x00, 0xf0, 0x11, 0x00


	//----- nvinfo : EIATTR_KPARAM_INFO
	.align		4
.L_65:
        /*0018*/ 	.byte	0x04, 0x17
        /*001a*/ 	.short	(.L_67 - .L_66)
.L_66:
        /*001c*/ 	.word	0x00000000
        /*0020*/ 	.short	0x0002
        /*0022*/ 	.short	0x0010
        /*0024*/ 	.byte	0x00, 0xf0, 0x11, 0x00


	//----- nvinfo : EIATTR_KPARAM_INFO
	.align		4
.L_67:
        /*0028*/ 	.byte	0x04, 0x17
        /*002a*/ 	.short	(.L_69 - .L_68)
.L_68:
        /*002c*/ 	.word	0x00000000
        /*0030*/ 	.short	0x0001
        /*0032*/ 	.short	0x0008
        /*0034*/ 	.byte	0x00, 0xf5, 0x21, 0x00


	//----- nvinfo : EIATTR_KPARAM_INFO
	.align		4
.L_69:
        /*0038*/ 	.byte	0x04, 0x17
        /*003a*/ 	.short	(.L_71 - .L_70)
.L_70:
        /*003c*/ 	.word	0x00000000
        /*0040*/ 	.short	0x0000
        /*0042*/ 	.short	0x0000
        /*0044*/ 	.byte	0x00, 0xf5, 0x21, 0x00


	//----- nvinfo : EIATTR_SPARSE_MMA_MASK
	.align		4
.L_71:
        /*0048*/ 	.byte	0x03, 0x50
        /*004a*/ 	.short	0x0000


	//----- nvinfo : EIATTR_MAXREG_COUNT
	.align		4
        /*004c*/ 	.byte	0x03, 0x1b
        /*004e*/ 	.short	0x00ff


	//----- nvinfo : EIATTR_MERCURY_ISA_VERSION
	.align		4
        /*0050*/ 	.byte	0x03, 0x5f
        /*0052*/ 	.short	0x0101


	//----- nvinfo : EIATTR_VRC_CTA_INIT_COUNT
	.align		4
        /*0054*/ 	.byte	0x02, 0x4a
	.zero		1
	.zero		1


	//----- nvinfo : EIATTR_EXIT_INSTR_OFFSETS
	.align		4
        /*0058*/ 	.byte	0x04, 0x1c
        /*005a*/ 	.short	(.L_73 - .L_72)


	//   ....[0]....
.L_72:
        /*005c*/ 	.word	0x000000c0


	//   ....[1]....
        /*0060*/ 	.word	0x00000150


	//----- nvinfo : EIATTR_CBANK_PARAM_SIZE
	.align		4
.L_73:
        /*0064*/ 	.byte	0x03, 0x19
        /*0066*/ 	.short	0x0018


	//----- nvinfo : EIATTR_PARAM_CBANK
	.align		4
        /*0068*/ 	.byte	0x04, 0x0a
        /*006a*/ 	.short	(.L_75 - .L_74)
	.align		4
.L_74:
        /*006c*/ 	.word	index@(.nv.constant0._Z13copyGlobalColPfS_ii)
        /*0070*/ 	.short	0x0380
        /*0072*/ 	.short	0x0018


	//----- nvinfo : EIATTR_SW_WAR
	.align		4
.L_75:
        /*0074*/ 	.byte	0x04, 0x36
        /*0076*/ 	.short	(.L_77 - .L_76)
.L_76:
        /*0078*/ 	.word	0x00000008
.L_77:


//--------------------- .nv.info._Z13copyGlobalRowPfS_ii --------------------------
	.section	.nv.info._Z13copyGlobalRowPfS_ii,"",@"SHT_CUDA_INFO"
	.sectionflags	@""
	.align	4


	//----- nvinfo : EIATTR_CUDA_API_VERSION
	.align		4
        /*0000*/ 	.byte	0x04, 0x37
        /*0002*/ 	.short	(.L_79 - .L_78)
.L_78:
        /*0004*/ 	.word	0x00000082


	//----- nvinfo : EIATTR_KPARAM_INFO
	.align		4
.L_79:
        /*0008*/ 	.byte	0x04, 0x17
        /*000a*/ 	.short	(.L_81 - .L_80)
.L_80:
        /*000c*/ 	.word	0x00000000
        /*0010*/ 	.short	0x0003
        /*0012*/ 	.short	0x0014
        /*0014*/ 	.byte	0x00, 0xf0, 0x11, 0x00


	//----- nvinfo : EIATTR_KPARAM_INFO
	.align		4
.L_81:
        /*0018*/ 	.byte	0x04, 0x17
        /*001a*/ 	.short	(.L_83 - .L_82)
.L_82:
        /*001c*/ 	.word	0x00000000
        /*0020*/ 	.short	0x0002
        /*0022*/ 	.short	0x0010
        /*0024*/ 	.byte	0x00, 0xf0, 0x11, 0x00


	//----- nvinfo : EIATTR_KPARAM_INFO
	.align		4
.L_83:
        /*0028*/ 	.byte	0x04, 0x17
        /*002a*/ 	.short	(.L_85 - .L_84)
.L_84:
        /*002c*/ 	.word	0x00000000
        /*0030*/ 	.short	0x0001
        /*0032*/ 	.short	0x0008
        /*0034*/ 	.byte	0x00, 0xf5, 0x21, 0x00


	//----- nvinfo : EIATTR_KPARAM_INFO
	.align		4
.L_85:
        /*0038*/ 	.byte	0x04, 0x17
        /*003a*/ 	.short	(.L_87 - .L_86)
.L_86:
        /*003c*/ 	.word	0x00000000
        /*0040*/ 	.short	0x0000
        /*0042*/ 	.short	0x0000
        /*0044*/ 	.byte	0x00, 0xf5, 0x21, 0x00


	//----- nvinfo : EIATTR_SPARSE_MMA_MASK
	.align		4
.L_87:
        /*0048*/ 	.byte	0x03, 0x50
        /*004a*/ 	.short	0x0000


	//----- nvinfo : EIATTR_MAXREG_COUNT
	.align		4
        /*004c*/ 	.byte	0x03, 0x1b
        /*004e*/ 	.short	0x00ff


	//----- nvinfo : EIATTR_MERCURY_ISA_VERSION
	.align		4
        /*0050*/ 	.byte	0x03, 0x5f
        /*0052*/ 	.short	0x0101


	//----- nvinfo : EIATTR_VRC_CTA_INIT_COUNT
	.align		4
        /*0054*/ 	.byte	0x02, 0x4a
	.zero		1
	.zero		1


	//----- nvinfo : EIATTR_EXIT_INSTR_OFFSETS
	.align		4
        /*0058*/ 	.byte	0x04, 0x1c
        /*005a*/ 	.short	(.L_89 - .L_88)


	//   ....[0]....
.L_88:
        /*005c*/ 	.word	0x000000c0


	//   ....[1]....
        /*0060*/ 	.word	0x00000150


	//----- nvinfo : EIATTR_CBANK_PARAM_SIZE
	.align		4
.L_89:
        /*0064*/ 	.byte	0x03, 0x19
        /*0066*/ 	.short	0x0018


	//----- nvinfo : EIATTR_PARAM_CBANK
	.align		4
        /*0068*/ 	.byte	0x04, 0x0a
        /*006a*/ 	.short	(.L_91 - .L_90)
	.align		4
.L_90:
        /*006c*/ 	.word	index@(.nv.constant0._Z13copyGlobalRowPfS_ii)
        /*0070*/ 	.short	0x0380
        /*0072*/ 	.short	0x0018


	//----- nvinfo : EIATTR_SW_WAR
	.align		4
.L_91:
        /*0074*/ 	.byte	0x04, 0x36
        /*0076*/ 	.short	(.L_93 - .L_92)
.L_92:
        /*0078*/ 	.word	0x00000008
.L_93:


//--------------------- .nv.info._Z6warmupPfS_ii  --------------------------
	.section	.nv.info._Z6warmupPfS_ii,"",@"SHT_CUDA_INFO"
	.sectionflags	@""
	.align	4


	//----- nvinfo : EIATTR_CUDA_API_VERSION
	.align		4
        /*0000*/ 	.byte	0x04, 0x37
        /*0002*/ 	.short	(.L_95 - .L_94)
.L_94:
        /*0004*/ 	.word	0x00000082


	//----- nvinfo : EIATTR_KPARAM_INFO
	.align		4
.L_95:
        /*0008*/ 	.byte	0x04, 0x17
        /*000a*/ 	.short	(.L_97 - .L_96)
.L_96:
        /*000c*/ 	.word	0x00000000
        /*0010*/ 	.short	0x0003
        /*0012*/ 	.short	0x0014
        /*0014*/ 	.byte	0x00, 0xf0, 0x11, 0x00


	//----- nvinfo : EIATTR_KPARAM_INFO
	.align		4
.L_97:
        /*0018*/ 	.byte	0x04, 0x17
        /*001a*/ 	.short	(.L_99 - .L_98)
.L_98:
        /*001c*/ 	.word	0x00000000
        /*0020*/ 	.short	0x0002
        /*0022*/ 	.short	0x0010
        /*0024*/ 	.byte	0x00, 0xf0, 0x11, 0x00


	//----- nvinfo : EIATTR_KPARAM_INFO
	.align		4
.L_99:
        /*0028*/ 	.byte	0x04, 0x17
        /*002a*/ 	.short	(.L_101 - .L_100)
.L_100:
        /*002c*/ 	.word	0x00000000
        /*0030*/ 	.short	0x0001
        /*0032*/ 	.short	0x0008
        /*0034*/ 	.byte	0x00, 0xf5, 0x21, 0x00


	//----- nvinfo : EIATTR_KPARAM_INFO
	.align		4
.L_101:
        /*0038*/ 	.byte	0x04, 0x17
        /*003a*/ 	.short	(.L_103 - .L_102)
.L_102:
        /*003c*/ 	.word	0x00000000
        /*0040*/ 	.short	0x0000
        /*0042*/ 	.short	0x0000
        /*0044*/ 	.byte	0x00, 0xf5, 0x21, 0x00


	//----- nvinfo : EIATTR_SPARSE_MMA_MASK
	.align		4
.L_103:
        /*0048*/ 	.byte	0x03, 0x50
        /*004a*/ 	.short	0x0000


	//----- nvinfo : EIATTR_MAXREG_COUNT
	.align		4
        /*004c*/ 	.byte	0x03, 0x1b
        /*004e*/ 	.short	0x00ff


	//----- nvinfo : EIATTR_MERCURY_ISA_VERSION
	.align		4
        /*0050*/ 	.byte	0x03, 0x5f
        /*0052*/ 	.short	0x0101


	//----- nvinfo : EIATTR_VRC_CTA_INIT_COUNT
	.align		4
        /*0054*/ 	.byte	0x02, 0x4a
	.zero		1
	.zero		1


	//----- nvinfo : EIATTR_EXIT_INSTR_OFFSETS
	.align		4
        /*0058*/ 	.byte	0x04, 0x1c
        /*005a*/ 	.short	(.L_105 - .L_104)


	//   ....[0]....
.L_104:
        /*005c*/ 	.word	0x000000c0


	//   ....[1]....
        /*0060*/ 	.word	0x00000150


	//----- nvinfo : EIATTR_CBANK_PARAM_SIZE
	.align		4
.L_105:
        /*0064*/ 	.byte	0x03, 0x19
        /*0066*/ 	.short	0x0018


	//----- nvinfo : EIATTR_PARAM_CBANK
	.align		4
        /*0068*/ 	.byte	0x04, 0x0a
        /*006a*/ 	.short	(.L_107 - .L_106)
	.align		4
.L_106:
        /*006c*/ 	.word	index@(.nv.constant0._Z6warmupPfS_ii)
        /*0070*/ 	.short	0x0380
        /*0072*/ 	.short	0x0018


	//----- nvinfo : EIATTR_SW_WAR
	.align		4
.L_107:
        /*0074*/ 	.byte	0x04, 0x36
        /*0076*/ 	.short	(.L_109 - .L_108)
.L_108:
        /*0078*/ 	.word	0x00000008
.L_109:


//--------------------- .nv.callgraph             --------------------------
	.section	.nv.callgraph,"",@"SHT_CUDA_CALLGRAPH"
	.align	4
	.sectionentsize	8
	.align		4
        /*0000*/ 	.word	0x00000000
	.align		4
        /*0004*/ 	.word	0xffffffff
	.align		4
        /*0008*/ 	.word	0x00000000
	.align		4
        /*000c*/ 	.word	0xfffffffe
	.align		4
        /*0010*/ 	.word	0x00000000
	.align		4
        /*0014*/ 	.word	0xfffffffd
	.align		4
        /*0018*/ 	.word	0x00000000
	.align		4
        /*001c*/ 	.word	0xfffffffc


//--------------------- .text._Z18transposeGlobalColPfS_ii --------------------------
	.section	.text._Z18transposeGlobalColPfS_ii,"ax",@progbits
	.align	128
        .global         _Z18transposeGlobalColPfS_ii
        .type           _Z18transposeGlobalColPfS_ii,@function
        .size           _Z18transposeGlobalColPfS_ii,(.L_x_5 - _Z18transposeGlobalColPfS_ii)
        .other          _Z18transposeGlobalColPfS_ii,@"STO_CUDA_ENTRY STV_DEFAULT"
_Z18transposeGlobalColPfS_ii:
.text._Z18transposeGlobalColPfS_ii:
[----:B------:R-:W-:Y:S01]  /*0000*/  LDC R1, c[0x0][0x37c] ;  /* 0x0000df00ff017b82 */ /* 0x000fe20000000800 */
[----:B------:R-:W0:Y:S01]  /*0010*/  S2R R7, SR_TID.Y ;  /* 0x0000000000077919 */ /* 0x000e220000002200 */
[----:B------:R-:W1:Y:S01]  /*0020*/  LDCU UR4, c[0x0][0x360] ;  /* 0x00006c00ff0477ac */ /* 0x000e620008000800 */
[----:B------:R-:W0:Y:S01]  /*0030*/  S2R R2, SR_CTAID.Y ;  /* 0x0000000000027919 */ /* 0x000e220000002600 */
[----:B------:R-:W0:Y:S01]  /*0040*/  LDCU UR5, c[0x0][0x364] ;  /* 0x00006c80ff0577ac */ /* 0x000e220008000800 */
[----:B------:R-:W1:Y:S01]  /*0050*/  S2R R0, SR_TID.X ;  /* 0x0000000000007919 */ /* 0x000e620000002100 */
[----:B------:R-:W2:Y:S01]  /*0060*/  LDCU.64 UR6, c[0x0][0x390] ;  /* 0x00007200ff0677ac */ /* 0x000ea20008000a00 */
[----:B------:R-:W1:Y:S01]  /*0070*/  S2R R3, SR_CTAID.X ;  /* 0x0000000000037919 */ /* 0x000e620000002500 */
[----:B0-----:R-:W-:-:S05]  /*0080*/  IMAD R7, R2, UR5, R7 ;  /* 0x0000000502077c24 */ /* 0x001fca000f8e0207 */
[----:B--2---:R-:W-:Y:S01]  /*0090*/  ISETP.GE.U32.AND P0, PT, R7, UR7, PT ;  /* 0x0000000707007c0c */ /* 0x004fe2000bf06070 */
[----:B-1----:R-:W-:-:S05]  /*00a0*/  IMAD R0, R3, UR4, R0 ;  /* 0x0000000403007c24 */ /* 0x002fca000f8e0200 */
[----:B------:R-:W-:-:S13]  /*00b0*/  ISETP.GE.U32.OR P0, PT, R0, UR6, P0 ;  /* 0x0000000600007c0c */ /* 0x000fda0008706470 */
[----:B------:R-:W-:Y:S05]  /*00c0*/  @P0 EXIT ;  /* 0x000000000000094d */ /* 0x000fea0003800000 */
[----:B------:R-:W0:Y:S01]  /*00d0*/  LDC.64 R2, c[0x0][0x380] ;  /* 0x0000e000ff027b82 */ /* 0x000e220000000a00 */
[----:B------:R-:W1:Y:S01]  /*00e0*/  LDCU.64 UR4, c[0x0][0x358] ;  /* 0x00006b00ff0477ac */ /* 0x000e620008000a00 */
[----:B------:R-:W-:-:S04]  /*00f0*/  IMAD R5, R0, UR7, R7 ;  /* 0x0000000700057c24 */ /* 0x000fc8000f8e0207 */
[----:B0-----:R-:W-:Y:S02]  /*0100*/  IMAD.WIDE.U32 R2, R5, 0x4, R2 ;  /* 0x0000000405027825 */ /* 0x001fe400078e0002 */
[----:B------:R-:W0:Y:S04]  /*0110*/  LDC.64 R4, c[0x0][0x388] ;  /* 0x0000e200ff047b82 */ /* 0x000e280000000a00 */
[----:B-1----:R-:W2:Y:S01]  /*0120*/  LDG.E R3, desc[UR4][R2.64] ;  /* 0x0000000402037981 */ /* 0x002ea2000c1e1900 */
[----:B------:R-:W-:-:S04]  /*0130*/  IMAD R7, R7, UR6, R0 ;  /* 0x0000000607077c24 */ /* 0x000fc8000f8e0200 */
[----:B0-----:R-:W-:-:S05]  /*0140*/  IMAD.WIDE.U32 R4, R7, 0x4, R4 ;  /* 0x0000000407047825 */ /* 0x001fca00078e0004 */
[----:B--2---:R-:W-:Y:S01]  /*0150*/  STG.E desc[UR4][R4.64], R3 ;  /* 0x0000000304007986 */ /* 0x004fe2000c101904 */
[----:B------:R-:W-:Y:S05]  /*0160*/  EXIT ;  /* 0x000000000000794d */ /* 0x000fea0003800000 */
.L_x_0:
[----:B------:R-:W-:-:S00]  /*0170*/  BRA `(.L_x_0) ;  /* 0xfffffffc00fc7947 */ /* 0x000fc0000383ffff */
[----:B------:R-:W-:-:S00]  /*0180*/  NOP ;  /* 0x0000000000007918 */ /* 0x000fc00000000000 */
[----:B------:R-:W-:-:S00]  /*0190*/  NOP ;  /* 0x0000000000007918 */ /* 0x000fc00000000000 */
[----:B------:R-:W-:-:S00]  /*01a0*/  NOP ;  /* 0x0000000000007918 */ /* 0x000fc00000000000 */
[----:B------:R-:W-:-:S00]  /*01b0*/  NOP ;  /* 0x0000000000007918 */ /* 0x000fc00000000000 */
[----:B------:R-:W-:-:S00]  /*01c0*/  NOP ;  /* 0x0000000000007918 */ /* 0x000fc00000000000 */
[----:B------:R-:W-:-:S00]  /*01d0*/  NOP ;  /* 0x0000000000007918 */ /* 0x000fc00000000000 */
[----:B------:R-:W-:-:S00]  /*01e0*/  NOP ;  /* 0x0000000000007918 */ /* 0x000fc00000000000 */
[----:B------:R-:W-:-:S00]  /*01f0*/  NOP ;  /* 0x0000000000007918 */ /* 0x000fc00000000000 */
.L_x_5:


//--------------------- .text._Z18transposeGlobalRowPfS_ii --------------------------
	.section	.text._Z18transposeGlobalRowPfS_ii,"ax",@progbits
	.align	128
        .global         _Z18transposeGlobalRowPfS_ii
        .type           _Z18transposeGlobalRowPfS_ii,@function
        .size           _Z18transposeGlobalRowPfS_ii,(.L_x_6 - _Z18transposeGlobalRowPfS_ii)
        .other          _Z18transposeGlobalRowPfS_ii,@"STO_CUDA_ENTRY STV_DEFAULT"
_Z18transposeGlobalRowPfS_ii:
.text._Z18transposeGlobalRowPfS_ii:
        /* <DEDUP_REMOVED lines=23> */
.L_x_1:
        /* <DEDUP_REMOVED lines=9> */
.L_x_6:


//--------------------- .text._Z13copyGlobalColPfS_ii --------------------------
	.section	.text._Z13copyGlobalColPfS_ii,"ax",@progbits
	.align	128
        .global         _Z13copyGlobalColPfS_ii
        .type           _Z13copyGlobalColPfS_ii,@function
        .size           _Z13copyGlobalColPfS_ii,(.L_x_7 - _Z13copyGlobalColPfS_ii)
        .other          _Z13copyGlobalColPfS_ii,@"STO_CUDA_ENTRY STV_DEFAULT"
_Z13copyGlobalColPfS_ii:
.text._Z13copyGlobalColPfS_ii:
        /* <DEDUP_REMOVED lines=15> */
[----:B------:R-:W-:-:S06]  /*00f0*/  IMAD R7, R0, UR7, R5 ;  /* 0x0000000700077c24 */ /* 0x000fcc000f8e0205 */
[----:B------:R-:W2:Y:S01]  /*0100*/  LDC.64 R4, c[0x0][0x380] ;  /* 0x0000e000ff047b82 */ /* 0x000ea20000000a00 */
[----:B0-----:R-:W-:-:S06]  /*0110*/  IMAD.WIDE.U32 R2, R7, 0x4, R2 ;  /* 0x0000000407027825 */ /* 0x001fcc00078e0002 */
[----:B-1----:R-:W3:Y:S01]  /*0120*/  LDG.E R3, desc[UR4][R2.64] ;  /* 0x0000000402037981 */ /* 0x002ee2000c1e1900 */
[----:B--2---:R-:W-:-:S05]  /*0130*/  IMAD.WIDE.U32 R4, R7, 0x4, R4 ;  /* 0x0000000407047825 */ /* 0x004fca00078e0004 */
[----:B---3--:R-:W-:Y:S01]  /*0140*/  STG.E desc[UR4][R4.64], R3 ;  /* 0x0000000304007986 */ /* 0x008fe2000c101904 */
[----:B------:R-:W-:Y:S05]  /*0150*/  EXIT ;  /* 0x000000000000794d */ /* 0x000fea0003800000 */
.L_x_2:
        /* <DEDUP_REMOVED lines=10> */
.L_x_7:


//--------------------- .text._Z13copyGlobalRowPfS_ii --------------------------
	.section	.text._Z13copyGlobalRowPfS_ii,"ax",@progbits
	.align	128
        .global         _Z13copyGlobalRowPfS_ii
        .type           _Z13copyGlobalRowPfS_ii,@function
        .size           _Z13copyGlobalRowPfS_ii,(.L_x_8 - _Z13copyGlobalRowPfS_ii)
        .other          _Z13copyGlobalRowPfS_ii,@"STO_CUDA_ENTRY STV_DEFAULT"
_Z13copyGlobalRowPfS_ii:
.text._Z13copyGlobalRowPfS_ii:
        /* <DEDUP_REMOVED lines=22> */
.L_x_3:
        /* <DEDUP_REMOVED lines=10> */
.L_x_8:


//--------------------- .text._Z6warmupPfS_ii     --------------------------
	.section	.text._Z6warmupPfS_ii,"ax",@progbits
	.align	128
        .global         _Z6warmupPfS_ii
        .type           _Z6warmupPfS_ii,@function
        .size           _Z6warmupPfS_ii,(.L_x_9 - _Z6warmupPfS_ii)
        .other          _Z6warmupPfS_ii,@"STO_CUDA_ENTRY STV_DEFAULT"
_Z6warmupPfS_ii:
.text._Z6warmupPfS_ii:
        /* <DEDUP_REMOVED lines=22> */
.L_x_4:
        /* <DEDUP_REMOVED lines=10> */
.L_x_9:


//--------------------- .nv.shared.reserved.0     --------------------------
	.section	.nv.shared.reserved.0,"aw",@nobits
	.weak		__nv_reservedSMEM_offset_0_alias
	.size		__nv_reservedSMEM_offset_0_alias, 0, 64
	.other		__nv_reservedSMEM_offset_0_alias,@"STO_CUDA_RESERVED_SHARED STV_DEFAULT"
__nv_reservedSMEM_offset_0_alias:
	.zero		0
	.zero		64


//--------------------- .nv.constant0._Z18transposeGlobalColPfS_ii --------------------------
	.section	.nv.constant0._Z18transposeGlobalColPfS_ii,"a",@progbits
	.sectionflags	@""
	.align	4
.nv.constant0._Z18transposeGlobalColPfS_ii:
	.zero		920


//--------------------- .nv.constant0._Z18transposeGlobalRowPfS_ii --------------------------
	.section	.nv.constant0._Z18transposeGlobalRowPfS_ii,"a",@progbits
	.sectionflags	@""
	.align	4
.nv.constant0._Z18transposeGlobalRowPfS_ii:
	.zero		920


//--------------------- .nv.constant0._Z13copyGlobalColPfS_ii --------------------------
	.section	.nv.constant0._Z13copyGlobalColPfS_ii,"a",@progbits
	.sectionflags	@""
	.align	4
.nv.constant0._Z13copyGlobalColPfS_ii:
	.zero		920


//--------------------- .nv.constant0._Z13copyGlobalRowPfS_ii --------------------------
	.section	.nv.constant0._Z13copyGlobalRowPfS_ii,"a",@progbits
	.sectionflags	@""
	.align	4
.nv.constant0._Z13copyGlobalRowPfS_ii:
	.zero		920


//--------------------- .nv.constant0._Z6warmupPfS_ii --------------------------
	.section	.nv.constant0._Z6warmupPfS_ii,"a",@progbits
	.sectionflags	@""
	.align	4
.nv.constant0._Z6warmupPfS_ii:
	.zero		920


//--------------------- SYMBOLS --------------------------

	.type		.nv.reservedSmem.offset0,@object
	.size		.nv.reservedSmem.offset0,0x4
